//
// Generated by NVIDIA NVVM Compiler
//
// Compiler Build ID: CL-36424714
// Cuda compilation tools, release 13.0, V13.0.88
// Based on NVVM 20.0.0
//

.version 9.0
.target sm_100
.address_size 64

	// .globl	_Z8find_maxPKfPfi

.visible .entry _Z8find_maxPKfPfi(
	.param .u64 .ptr .align 1 _Z8find_maxPKfPfi_param_0,
	.param .u64 .ptr .align 1 _Z8find_maxPKfPfi_param_1,
	.param .u32 _Z8find_maxPKfPfi_param_2
)
{
	.reg .pred 	%p<2>;
	.reg .b32 	%r<8>;
	.reg .b64 	%rd<7>;

	ld.param.u64 	%rd1, [_Z8find_maxPKfPfi_param_0];
	ld.param.u64 	%rd2, [_Z8find_maxPKfPfi_param_1];
	ld.param.u32 	%r2, [_Z8find_maxPKfPfi_param_2];
	mov.u32 	%r3, %ntid.x;
	mov.u32 	%r4, %ctaid.x;
	mov.u32 	%r5, %tid.x;
	mad.lo.s32 	%r1, %r3, %r4, %r5;
	setp.ge.s32 	%p1, %r1, %r2;
	@%p1 bra 	$L__BB0_2;
	cvta.to.global.u64 	%rd3, %rd1;
	cvta.to.global.u64 	%rd4, %rd2;
	mul.wide.s32 	%rd5, %r1, 4;
	add.s64 	%rd6, %rd3, %rd5;
	ld.global.u32 	%r6, [%rd6];
	atom.global.max.s32 	%r7, [%rd4], %r6;
$L__BB0_2:
	ret;

}
	// .globl	_Z16exponent_and_sumPKfPfS1_S1_i
.visible .entry _Z16exponent_and_sumPKfPfS1_S1_i(
	.param .u64 .ptr .align 1 _Z16exponent_and_sumPKfPfS1_S1_i_param_0,
	.param .u64 .ptr .align 1 _Z16exponent_and_sumPKfPfS1_S1_i_param_1,
	.param .u64 .ptr .align 1 _Z16exponent_and_sumPKfPfS1_S1_i_param_2,
	.param .u64 .ptr .align 1 _Z16exponent_and_sumPKfPfS1_S1_i_param_3,
	.param .u32 _Z16exponent_and_sumPKfPfS1_S1_i_param_4
)
{
	.reg .pred 	%p<2>;
	.reg .b32 	%r<6>;
	.reg .b32 	%f<7>;
	.reg .b64 	%rd<12>;

	ld.param.u64 	%rd1, [_Z16exponent_and_sumPKfPfS1_S1_i_param_0];
	ld.param.u64 	%rd2, [_Z16exponent_and_sumPKfPfS1_S1_i_param_1];
	ld.param.u64 	%rd3, [_Z16exponent_and_sumPKfPfS1_S1_i_param_2];
	ld.param.u64 	%rd4, [_Z16exponent_and_sumPKfPfS1_S1_i_param_3];
	ld.param.u32 	%r2, [_Z16exponent_and_sumPKfPfS1_S1_i_param_4];
	mov.u32 	%r3, %ntid.x;
	mov.u32 	%r4, %ctaid.x;
	mov.u32 	%r5, %tid.x;
	mad.lo.s32 	%r1, %r3, %r4, %r5;
	setp.ge.s32 	%p1, %r1, %r2;
	@%p1 bra 	$L__BB1_2;
	cvta.to.global.u64 	%rd5, %rd1;
	cvta.to.global.u64 	%rd6, %rd4;
	cvta.to.global.u64 	%rd7, %rd2;
	cvta.to.global.u64 	%rd8, %rd3;
	mul.wide.s32 	%rd9, %r1, 4;
	add.s64 	%rd10, %rd5, %rd9;
	ld.global.f32 	%f1, [%rd10];
	ld.global.f32 	%f2, [%rd6];
	sub.f32 	%f3, %f1, %f2;
	mul.f32 	%f4, %f3, 0f3FB8AA3B;
	ex2.approx.f32 	%f5, %f4;
	add.s64 	%rd11, %rd7, %rd9;
	st.global.f32 	[%rd11], %f5;
	atom.global.add.f32 	%f6, [%rd8], %f5;
$L__BB1_2:
	ret;

}
	// .globl	_Z14softmax_kernelPfS_i
.visible .entry _Z14softmax_kernelPfS_i(
	.param .u64 .ptr .align 1 _Z14softmax_kernelPfS_i_param_0,
	.param .u64 .ptr .align 1 _Z14softmax_kernelPfS_i_param_1,
	.param .u32 _Z14softmax_kernelPfS_i_param_2
)
{
	.reg .pred 	%p<2>;
	.reg .b32 	%r<6>;
	.reg .b32 	%f<4>;
	.reg .b64 	%rd<7>;

	ld.param.u64 	%rd1, [_Z14softmax_kernelPfS_i_param_0];
	ld.param.u64 	%rd2, [_Z14softmax_kernelPfS_i_param_1];
	ld.param.u32 	%r2, [_Z14softmax_kernelPfS_i_param_2];
	mov.u32 	%r3, %ntid.x;
	mov.u32 	%r4, %ctaid.x;
	mov.u32 	%r5, %tid.x;
	mad.lo.s32 	%r1, %r3, %r4, %r5;
	setp.ge.s32 	%p1, %r1, %r2;
	@%p1 bra 	$L__BB2_2;
	cvta.to.global.u64 	%rd3, %rd1;
	cvta.to.global.u64 	%rd4, %rd2;
	mul.wide.s32 	%rd5, %r1, 4;
	add.s64 	%rd6, %rd3, %rd5;
	ld.global.f32 	%f1, [%rd6];
	ld.global.f32 	%f2, [%rd4];
	div.rn.f32 	%f3, %f1, %f2;
	st.global.f32 	[%rd6], %f3;
$L__BB2_2:
	ret;

}


// ===== COMPILED SASS (sm_100) =====

	.target	sm_100

	.elftype	@"ET_EXEC"


//--------------------- .note.nv.tkinfo           --------------------------
	.section	.note.nv.tkinfo,"",@"SHT_NOTE"
	.sectionflags	@"SHF_NOTE_NV_TKINFO"
	.tkinfo
        /*0018*/ 	.word	0x00000002
        /*0030*/ 	.string	""
        /*0030*/ 	.string	"ptxas"
        /*0030*/ 	.string	"Cuda compilation tools, release 13.0, V13.0.88"
        /*0030*/ 	.string	"Build cuda_13.0.r13.0/compiler.36424714_0"
        /*0030*/ 	.string	"-arch sm_100 -m 64 "



//--------------------- .note.nv.cuinfo           --------------------------
	.section	.note.nv.cuinfo,"",@"SHT_NOTE"
	.sectionflags	@"SHF_NOTE_NV_CUINFO"
        /*0018*/ 	.short	0x0002
        /*001a*/ 	.short	0x0064
        /*001c*/ 	.short	0x0082
	.zero		2


//--------------------- .nv.info                  --------------------------
	.section	.nv.info,"",@"SHT_CUDA_INFO"
	.align	4


	//----- nvinfo : EIATTR_REGCOUNT
	.align		4
        /*0000*/ 	.byte	0x04, 0x2f
        /*0002*/ 	.short	(.L_1 - .L_0)
	.align		4
.L_0:
        /*0004*/ 	.word	index@(_Z8find_maxPKfPfi)
        /*0008*/ 	.word	0x0000000a


	//----- nvinfo : EIATTR_FRAME_SIZE
	.align		4
.L_1:
        /*000c*/ 	.byte	0x04, 0x11
        /*000e*/ 	.short	(.L_3 - .L_2)
	.align		4
.L_2:
        /*0010*/ 	.word	index@(_Z8find_maxPKfPfi)
        /*0014*/ 	.word	0x00000000


	//----- nvinfo : EIATTR_REGCOUNT
	.align		4
.L_3:
        /*0018*/ 	.byte	0x04, 0x2f
        /*001a*/ 	.short	(.L_5 - .L_4)
	.align		4
.L_4:
        /*001c*/ 	.word	index@(_Z16exponent_and_sumPKfPfS1_S1_i)
        /*0020*/ 	.word	0x00000010


	//----- nvinfo : EIATTR_FRAME_SIZE
	.align		4
.L_5:
        /*0024*/ 	.byte	0x04, 0x11
        /*0026*/ 	.short	(.L_7 - .L_6)
	.align		4
.L_6:
        /*0028*/ 	.word	index@(_Z16exponent_and_sumPKfPfS1_S1_i)
        /*002c*/ 	.word	0x00000000


	//----- nvinfo : EIATTR_REGCOUNT
	.align		4
.L_7:
        /*0030*/ 	.byte	0x04, 0x2f
        /*0032*/ 	.short	(.L_9 - .L_8)
	.align		4
.L_8:
        /*0034*/ 	.word	index@(_Z14softmax_kernelPfS_i)
        /*0038*/ 	.word	0x00000010


	//----- nvinfo : EIATTR_FRAME_SIZE
	.align		4
.L_9:
        /*003c*/ 	.byte	0x04, 0x11
        /*003e*/ 	.short	(.L_11 - .L_10)
	.align		4
.L_10:
        /*0040*/ 	.word	index@($__internal_0_$__cuda_sm3x_div_rn_noftz_f32_slowpath)
        /*0044*/ 	.word	0x00000000


	//----- nvinfo : EIATTR_FRAME_SIZE
	.align		4
.L_11:
        /*0048*/ 	.byte	0x04, 0x11
        /*004a*/ 	.short	(.L_13 - .L_12)
	.align		4
.L_12:
        /*004c*/ 	.word	index@(_Z14softmax_kernelPfS_i)
        /*0050*/ 	.word	0x00000000


	//----- nvinfo : EIATTR_MIN_STACK_SIZE
	.align		4
.L_13:
        /*0054*/ 	.byte	0x04, 0x12
        /*0056*/ 	.short	(.L_15 - .L_14)
	.align		4
.L_14:
        /*0058*/ 	.word	index@(_Z14softmax_kernelPfS_i)
        /*005c*/ 	.word	0x00000000


	//----- nvinfo : EIATTR_MIN_STACK_SIZE
	.align		4
.L_15:
        /*0060*/ 	.byte	0x04, 0x12
        /*0062*/ 	.short	(.L_17 - .L_16)
	.align		4
.L_16:
        /*0064*/ 	.word	index@(_Z16exponent_and_sumPKfPfS1_S1_i)
        /*0068*/ 	.word	0x00000000


	//----- nvinfo : EIATTR_MIN_STACK_SIZE
	.align		4
.L_17:
        /*006c*/ 	.byte	0x04, 0x12
        /*006e*/ 	.short	(.L_19 - .L_18)
	.align		4
.L_18:
        /*0070*/ 	.word	index@(_Z8find_maxPKfPfi)
        /*0074*/ 	.word	0x00000000
.L_19:


//--------------------- .nv.compat                --------------------------
	.section	.nv.compat,"",@"SHT_CUDA_COMPAT_INFO"
	.align	4
        /*0000*/ 	.byte	0x02, 0x09, 0x00, 0x00, 0x02, 0x02, 0x01, 0x00, 0x02, 0x05, 0x05, 0x00, 0x03, 0x07, 0x01, 0x01
        /*0010*/ 	.byte	0x02, 0x03, 0x00, 0x00, 0x02, 0x06, 0x01, 0x00, 0x04, 0x0b, 0x08, 0x00, 0x01, 0x00, 0x00, 0x00
        /*0020*/ 	.byte	0x00, 0x00, 0x00, 0x00


//--------------------- .nv.info._Z14softmax_kernelPfS_i --------------------------
	.section	.nv.info._Z14softmax_kernelPfS_i,"",@"SHT_CUDA_INFO"
	.sectionflags	@""
	.align	4


	//----- nvinfo : EIATTR_CUDA_API_VERSION
	.align		4
        /*0000*/ 	.byte	0x04, 0x37
        /*0002*/ 	.short	(.L_21 - .L_20)
.L_20:
        /*0004*/ 	.word	0x00000082


	//----- nvinfo : EIATTR_KPARAM_INFO
	.align		4
.L_21:
        /*0008*/ 	.byte	0x04, 0x17
        /*000a*/ 	.short	(.L_23 - .L_22)
.L_22:
        /*000c*/ 	.word	0x00000000
        /*0010*/ 	.short	0x0002
        /*0012*/ 	.short	0x0010
        /*0014*/ 	.byte	0x00, 0xf0, 0x11, 0x00


	//----- nvinfo : EIATTR_KPARAM_INFO
	.align		4
.L_23:
        /*0018*/ 	.byte	0x04, 0x17
        /*001a*/ 	.short	(.L_25 - .L_24)
.L_24:
        /*001c*/ 	.word	0x00000000
        /*0020*/ 	.short	0x0001
        /*0022*/ 	.short	0x0008
        /*0024*/ 	.byte	0x00, 0xf5, 0x21, 0x00


	//----- nvinfo : EIATTR_KPARAM_INFO
	.align		4
.L_25:
        /*0028*/ 	.byte	0x04, 0x17
        /*002a*/ 	.short	(.L_27 - .L_26)
.L_26:
        /*002c*/ 	.word	0x00000000
        /*0030*/ 	.short	0x0000
        /*0032*/ 	.short	0x0000
        /*0034*/ 	.byte	0x00, 0xf5, 0x21, 0x00


	//----- nvinfo : EIATTR_SPARSE_MMA_MASK
	.align		4
.L_27:
        /*0038*/ 	.byte	0x03, 0x50
        /*003a*/ 	.short	0x0000


	//----- nvinfo : EIATTR_MAXREG_COUNT
	.align		4
        /*003c*/ 	.byte	0x03, 0x1b
        /*003e*/ 	.short	0x00ff


	//----- nvinfo : EIATTR_MERCURY_ISA_VERSION
	.align		4
        /*0040*/ 	.byte	0x03, 0x5f
        /*0042*/ 	.short	0x0101


	//----- nvinfo : EIATTR_VRC_CTA_INIT_COUNT
	.align		4
        /*0044*/ 	.byte	0x02, 0x4a
	.zero		1
	.zero		1


	//----- nvinfo : EIATTR_EXIT_INSTR_OFFSETS
	.align		4
        /*0048*/ 	.byte	0x04, 0x1c
        /*004a*/ 	.short	(.L_29 - .L_28)


	//   ....[0]....
.L_28:
        /*004c*/ 	.word	0x00000070


	//   ....[1]....
        /*0050*/ 	.word	0x000001c0


	//----- nvinfo : EIATTR_CRS_STACK_SIZE
	.align		4
.L_29:
        /*0054*/ 	.byte	0x04, 0x1e
        /*0056*/ 	.short	(.L_31 - .L_30)
.L_30:
        /*0058*/ 	.word	0x00000000


	//----- nvinfo : EIATTR_CBANK_PARAM_SIZE
	.align		4
.L_31:
        /*005c*/ 	.byte	0x03, 0x19
        /*005e*/ 	.short	0x0014


	//----- nvinfo : EIATTR_PARAM_CBANK
	.align		4
        /*0060*/ 	.byte	0x04, 0x0a
        /*0062*/ 	.short	(.L_33 - .L_32)
	.align		4
.L_32:
        /*0064*/ 	.word	index@(.nv.constant0._Z14softmax_kernelPfS_i)
        /*0068*/ 	.short	0x0380
        /*006a*/ 	.short	0x0014


	//----- nvinfo : EIATTR_SW_WAR
	.align		4
.L_33:
        /*006c*/ 	.byte	0x04, 0x36
        /*006e*/ 	.short	(.L_35 - .L_34)
.L_34:
        /*0070*/ 	.word	0x00000008
.L_35:


//--------------------- .nv.info._Z16exponent_and_sumPKfPfS1_S1_i --------------------------
	.section	.nv.info._Z16exponent_and_sumPKfPfS1_S1_i,"",@"SHT_CUDA_INFO"
	.sectionflags	@""
	.align	4


	//----- nvinfo : EIATTR_CUDA_API_VERSION
	.align		4
        /*0000*/ 	.byte	0x04, 0x37
        /*0002*/ 	.short	(.L_37 - .L_36)
.L_36:
        /*0004*/ 	.word	0x00000082


	//----- nvinfo : EIATTR_KPARAM_INFO
	.align		4
.L_37:
        /*0008*/ 	.byte	0x04, 0x17
        /*000a*/ 	.short	(.L_39 - .L_38)
.L_38:
        /*000c*/ 	.word	0x00000000
        /*0010*/ 	.short	0x0004
        /*0012*/ 	.short	0x0020
        /*0014*/ 	.byte	0x00, 0xf0, 0x11, 0x00


	//----- nvinfo : EIATTR_KPARAM_INFO
	.align		4
.L_39:
        /*0018*/ 	.byte	0x04, 0x17
        /*001a*/ 	.short	(.L_41 - .L_40)
.L_40:
        /*001c*/ 	.word	0x00000000
        /*0020*/ 	.short	0x0003
        /*0022*/ 	.short	0x0018
        /*0024*/ 	.byte	0x00, 0xf5, 0x21, 0x00


	//----- nvinfo : EIATTR_KPARAM_INFO
	.align		4
.L_41:
        /*0028*/ 	.byte	0x04, 0x17
        /*002a*/ 	.short	(.L_43 - .L_42)
.L_42:
        /*002c*/ 	.word	0x00000000
        /*0030*/ 	.short	0x0002
        /*0032*/ 	.short	0x0010
        /*0034*/ 	.byte	0x00, 0xf5, 0x21, 0x00


	//----- nvinfo : EIATTR_KPARAM_INFO
	.align		4
.L_43:
        /*0038*/ 	.byte	0x04, 0x17
        /*003a*/ 	.short	(.L_45 - .L_44)
.L_44:
        /*003c*/ 	.word	0x00000000
        /*0040*/ 	.short	0x0001
        /*0042*/ 	.short	0x0008
        /*0044*/ 	.byte	0x00, 0xf5, 0x21, 0x00


	//----- nvinfo : EIATTR_KPARAM_INFO
	.align		4
.L_45:
        /*0048*/ 	.byte	0x04, 0x17
        /*004a*/ 	.short	(.L_47 - .L_46)
.L_46:
        /*004c*/ 	.word	0x00000000
        /*0050*/ 	.short	0x0000
        /*0052*/ 	.short	0x0000
        /*0054*/ 	.byte	0x00, 0xf5, 0x21, 0x00


	//----- nvinfo : EIATTR_SPARSE_MMA_MASK
	.align		4
.L_47:
        /*0058*/ 	.byte	0x03, 0x50
        /*005a*/ 	.short	0x0000


	//----- nvinfo : EIATTR_MAXREG_COUNT
	.align		4
        /*005c*/ 	.byte	0x03, 0x1b
        /*005e*/ 	.short	0x00ff


	//----- nvinfo : EIATTR_MERCURY_ISA_VERSION
	.align		4
        /*0060*/ 	.byte	0x03, 0x5f
        /*0062*/ 	.short	0x0101


	//----- nvinfo : EIATTR_VRC_CTA_INIT_COUNT
	.align		4
        /*0064*/ 	.byte	0x02, 0x4a
	.zero		1
	.zero		1


	//----- nvinfo : EIATTR_EXIT_INSTR_OFFSETS
	.align		4
        /*0068*/ 	.byte	0x04, 0x1c
        /*006a*/ 	.short	(.L_49 - .L_48)


	//   ....[0]....
.L_48:
        /*006c*/ 	.word	0x00000070


	//   ....[1]....
        /*0070*/ 	.word	0x00000190


	//----- nvinfo : EIATTR_CBANK_PARAM_SIZE
	.align		4
.L_49:
        /*0074*/ 	.byte	0x03, 0x19
        /*0076*/ 	.short	0x0024


	//----- nvinfo : EIATTR_PARAM_CBANK
	.align		4
        /*0078*/ 	.byte	0x04, 0x0a
        /*007a*/ 	.short	(.L_51 - .L_50)
	.align		4
.L_50:
        /*007c*/ 	.word	index@(.nv.constant0._Z16exponent_and_sumPKfPfS1_S1_i)
        /*0080*/ 	.short	0x0380
        /*0082*/ 	.short	0x0024


	//----- nvinfo : EIATTR_SW_WAR
	.align		4
.L_51:
        /*0084*/ 	.byte	0x04, 0x36
        /*0086*/ 	.short	(.L_53 - .L_52)
.L_52:
        /*0088*/ 	.word	0x00000008
.L_53:


//--------------------- .nv.info._Z8find_maxPKfPfi --------------------------
	.section	.nv.info._Z8find_maxPKfPfi,"",@"SHT_CUDA_INFO"
	.sectionflags	@""
	.align	4


	//----- nvinfo : EIATTR_CUDA_API_VERSION
	.align		4
        /*0000*/ 	.byte	0x04, 0x37
        /*0002*/ 	.short	(.L_55 - .L_54)
.L_54:
        /*0004*/ 	.word	0x00000082


	//----- nvinfo : EIATTR_KPARAM_INFO
	.align		4
.L_55:
        /*0008*/ 	.byte	0x04, 0x17
        /*000a*/ 	.short	(.L_57 - .L_56)
.L_56:
        /*000c*/ 	.word	0x00000000
        /*0010*/ 	.short	0x0002
        /*0012*/ 	.short	0x0010
        /*0014*/ 	.byte	0x00, 0xf0, 0x11, 0x00


	//----- nvinfo : EIATTR_KPARAM_INFO
	.align		4
.L_57:
        /*0018*/ 	.byte	0x04, 0x17
        /*001a*/ 	.short	(.L_59 - .L_58)
.L_58:
        /*001c*/ 	.word	0x00000000
        /*0020*/ 	.short	0x0001
        /*0022*/ 	.short	0x0008
        /*0024*/ 	.byte	0x00, 0xf5, 0x21, 0x00


	//----- nvinfo : EIATTR_KPARAM_INFO
	.align		4
.L_59:
        /*0028*/ 	.byte	0x04, 0x17
        /*002a*/ 	.short	(.L_61 - .L_60)
.L_60:
        /*002c*/ 	.word	0x00000000
        /*0030*/ 	.short	0x0000
        /*0032*/ 	.short	0x0000
        /*0034*/ 	.byte	0x00, 0xf5, 0x21, 0x00


	//----- nvinfo : EIATTR_SPARSE_MMA_MASK
	.align		4
.L_61:
        /*0038*/ 	.byte	0x03, 0x50
        /*003a*/ 	.short	0x0000


	//----- nvinfo : EIATTR_MAXREG_COUNT
	.align		4
        /*003c*/ 	.byte	0x03, 0x1b
        /*003e*/ 	.short	0x00ff


	//----- nvinfo : EIATTR_MERCURY_ISA_VERSION
	.align		4
        /*0040*/ 	.byte	0x03, 0x5f
        /*0042*/ 	.short	0x0101


	//----- nvinfo : EIATTR_INT_WARP_WIDE_INSTR_OFFSETS
	.align		4
        /*0044*/ 	.byte	0x04, 0x31
        /*0046*/ 	.short	(.L_63 - .L_62)


	//   ....[0]....
.L_62:
        /*0048*/ 	.word	0x000000d0


	//   ....[1]....
        /*004c*/ 	.word	0x00000110


	//----- nvinfo : EIATTR_VRC_CTA_INIT_COUNT
	.align		4
.L_63:
        /*0050*/ 	.byte	0x02, 0x4a
	.zero		1
	.zero		1


	//----- nvinfo : EIATTR_EXIT_INSTR_OFFSETS
	.align		4
        /*0054*/ 	.byte	0x04, 0x1c
        /*0056*/ 	.short	(.L_65 - .L_64)


	//   ....[0]....
.L_64:
        /*0058*/ 	.word	0x00000070


	//   ....[1]....
        /*005c*/ 	.word	0x00000140


	//----- nvinfo : EIATTR_CBANK_PARAM_SIZE
	.align		4
.L_65:
        /*0060*/ 	.byte	0x03, 0x19
        /*0062*/ 	.short	0x0014


	//----- nvinfo : EIATTR_PARAM_CBANK
	.align		4
        /*0064*/ 	.byte	0x04, 0x0a
        /*0066*/ 	.short	(.L_67 - .L_66)
	.align		4
.L_66:
        /*0068*/ 	.word	index@(.nv.constant0._Z8find_maxPKfPfi)
        /*006c*/ 	.short	0x0380
        /*006e*/ 	.short	0x0014


	//----- nvinfo : EIATTR_SW_WAR
	.align		4
.L_67:
        /*0070*/ 	.byte	0x04, 0x36
        /*0072*/ 	.short	(.L_69 - .L_68)
.L_68:
        /*0074*/ 	.word	0x00000008
.L_69:


//--------------------- .nv.callgraph             --------------------------
	.section	.nv.callgraph,"",@"SHT_CUDA_CALLGRAPH"
	.align	4
	.sectionentsize	8
	.align		4
        /*0000*/ 	.word	0x00000000
	.align		4
        /*0004*/ 	.word	0xffffffff
	.align		4
        /*0008*/ 	.word	0x00000000
	.align		4
        /*000c*/ 	.word	0xfffffffe
	.align		4
        /*0010*/ 	.word	0x00000000
	.align		4
        /*0014*/ 	.word	0xfffffffd
	.align		4
        /*0018*/ 	.word	0x00000000
	.align		4
        /*001c*/ 	.word	0xfffffffc


//--------------------- .text._Z14softmax_kernelPfS_i --------------------------
	.section	.text._Z14softmax_kernelPfS_i,"ax",@progbits
	.align	128
        .global         _Z14softmax_kernelPfS_i
        .type           _Z14softmax_kernelPfS_i,@function
        .size           _Z14softmax_kernelPfS_i,(.L_x_16 - _Z14softmax_kernelPfS_i)
        .other          _Z14softmax_kernelPfS_i,@"STO_CUDA_ENTRY STV_DEFAULT"
_Z14softmax_kernelPfS_i:
.text._Z14softmax_kernelPfS_i:
[----:B------:R-:W-:Y:S01]  /*0000*/  LDC R1, c[0x0][0x37c] ;  /* 0x0000df00ff017b82 */ /* 0x000fe20000000800 */
[----:B------:R-:W0:Y:S01]  /*0010*/  S2R R7, SR_CTAID.X ;  /* 0x0000000000077919 */ /* 0x000e220000002500 */
[----:B------:R-:W0:Y:S01]  /*0020*/  LDCU UR4, c[0x0][0x360] ;  /* 0x00006c00ff0477ac */ /* 0x000e220008000800 */
[----:B------:R-:W0:Y:S01]  /*0030*/  S2R R0, SR_TID.X ;  /* 0x0000000000007919 */ /* 0x000e220000002100 */
[----:B------:R-:W1:Y:S01]  /*0040*/  LDCU UR5, c[0x0][0x390] ;  /* 0x00007200ff0577ac */ /* 0x000e620008000800 */
[----:B0-----:R-:W-:-:S05]  /*0050*/  IMAD R7, R7, UR4, R0 ;  /* 0x0000000407077c24 */ /* 0x001fca000f8e0200 */
[----:B-1----:R-:W-:-:S13]  /*0060*/  ISETP.GE.AND P0, PT, R7, UR5, PT ;  /* 0x0000000507007c0c */ /* 0x002fda000bf06270 */
[----:B------:R-:W-:Y:S05]  /*0070*/  @P0 EXIT ;  /* 0x000000000000094d */ /* 0x000fea0003800000 */
[----:B------:R-:W0:Y:S01]  /*0080*/  LDC.64 R2, c[0x0][0x388] ;  /* 0x0000e200ff027b82 */ /* 0x000e220000000a00 */
[----:B------:R-:W0:Y:S07]  /*0090*/  LDCU.64 UR4, c[0x0][0x358] ;  /* 0x00006b00ff0477ac */ /* 0x000e2e0008000a00 */
[----:B------:R-:W1:Y:S01]  /*00a0*/  LDC.64 R4, c[0x0][0x380] ;  /* 0x0000e000ff047b82 */ /* 0x000e620000000a00 */
[----:B0-----:R-:W2:Y:S01]  /*00b0*/  LDG.E R3, desc[UR4][R2.64] ;  /* 0x0000000402037981 */ /* 0x001ea2000c1e1900 */
[----:B-1----:R-:W-:-:S05]  /*00c0*/  IMAD.WIDE R4, R7, 0x4, R4 ;  /* 0x0000000407047825 */ /* 0x002fca00078e0204 */
[----:B------:R-:W3:Y:S01]  /*00d0*/  LDG.E R0, desc[UR4][R4.64] ;  /* 0x0000000404007981 */ /* 0x000ee2000c1e1900 */
[----:B------:R-:W-:Y:S01]  /*00e0*/  BSSY.RECONVERGENT B0, `(.L_x_0) ;  /* 0x000000c000007945 */ /* 0x000fe20003800200 */
[----:B--2---:R-:W0:Y:S08]  /*00f0*/  MUFU.RCP R6, R3 ;  /* 0x0000000300067308 */ /* 0x004e300000001000 */
[----:B---3--:R-:W1:Y:S01]  /*0100*/  FCHK P0, R0, R3 ;  /* 0x0000000300007302 */ /* 0x008e620000000000 */
[----:B0-----:R-:W-:-:S04]  /*0110*/  FFMA R7, -R3, R6, 1 ;  /* 0x3f80000003077423 */ /* 0x001fc80000000106 */
[----:B------:R-:W-:-:S04]  /*0120*/  FFMA R7, R6, R7, R6 ;  /* 0x0000000706077223 */ /* 0x000fc80000000006 */
[----:B------:R-:W-:-:S04]  /*0130*/  FFMA R6, R0, R7, RZ ;  /* 0x0000000700067223 */ /* 0x000fc800000000ff */
[----:B------:R-:W-:-:S04]  /*0140*/  FFMA R8, -R3, R6, R0 ;  /* 0x0000000603087223 */ /* 0x000fc80000000100 */
[----:B------:R-:W-:Y:S01]  /*0150*/  FFMA R7, R7, R8, R6 ;  /* 0x0000000807077223 */ /* 0x000fe20000000006 */
[----:B-1----:R-:W-:Y:S06]  /*0160*/  @!P0 BRA `(.L_x_1) ;  /* 0x00000000000c8947 */ /* 0x002fec0003800000 */
[----:B------:R-:W-:-:S07]  /*0170*/  MOV R2, 0x190 ;  /* 0x0000019000027802 */ /* 0x000fce0000000f00 */
[----:B------:R-:W-:Y:S05]  /*0180*/  CALL.REL.NOINC `($__internal_0_$__cuda_sm3x_div_rn_noftz_f32_slowpath) ;  /* 0x0000000000107944 */ /* 0x000fea0003c00000 */
[----:B------:R-:W-:-:S07]  /*0190*/  IMAD.MOV.U32 R7, RZ, RZ, R0 ;  /* 0x000000ffff077224 */ /* 0x000fce00078e0000 */
.L_x_1:
[----:B------:R-:W-:Y:S05]  /*01a0*/  BSYNC.RECONVERGENT B0 ;  /* 0x0000000000007941 */ /* 0x000fea0003800200 */
.L_x_0:
[----:B------:R-:W-:Y:S01]  /*01b0*/  STG.E desc[UR4][R4.64], R7 ;  /* 0x0000000704007986 */ /* 0x000fe2000c101904 */
[----:B------:R-:W-:Y:S05]  /*01c0*/  EXIT ;  /* 0x000000000000794d */ /* 0x000fea0003800000 */
        .weak           $__internal_0_$__cuda_sm3x_div_rn_noftz_f32_slowpath
        .type           $__internal_0_$__cuda_sm3x_div_rn_noftz_f32_slowpath,@function
        .size           $__internal_0_$__cuda_sm3x_div_rn_noftz_f32_slowpath,(.L_x_16 - $__internal_0_$__cuda_sm3x_div_rn_noftz_f32_slowpath)
$__internal_0_$__cuda_sm3x_div_rn_noftz_f32_slowpath:
[--C-:B------:R-:W-:Y:S01]  /*01d0*/  SHF.R.U32.HI R7, RZ, 0x17, R3.reuse ;  /* 0x00000017ff077819 */ /* 0x100fe20000011603 */
[----:B------:R-:W-:Y:S01]  /*01e0*/  BSSY.RECONVERGENT B1, `(.L_x_2) ;  /* 0x0000064000017945 */ /* 0x000fe20003800200 */
[--C-:B------:R-:W-:Y:S01]  /*01f0*/  SHF.R.U32.HI R6, RZ, 0x17, R0.reuse ;  /* 0x00000017ff067819 */ /* 0x100fe20000011600 */
[----:B------:R-:W-:Y:S01]  /*0200*/  IMAD.MOV.U32 R8, RZ, RZ, R0 ;  /* 0x000000ffff087224 */ /* 0x000fe200078e0000 */
[----:B------:R-:W-:Y:S01]  /*0210*/  LOP3.LUT R7, R7, 0xff, RZ, 0xc0, !PT ;  /* 0x000000ff07077812 */ /* 0x000fe200078ec0ff */
[----:B------:R-:W-:Y:S01]  /*0220*/  IMAD.MOV.U32 R9, RZ, RZ, R3 ;  /* 0x000000ffff097224 */ /* 0x000fe200078e0003 */
[----:B------:R-:W-:-:S03]  /*0230*/  LOP3.LUT R6, R6, 0xff, RZ, 0xc0, !PT ;  /* 0x000000ff06067812 */ /* 0x000fc600078ec0ff */
[----:B------:R-:W-:Y:S02]  /*0240*/  VIADD R12, R7, 0xffffffff ;  /* 0xffffffff070c7836 */ /* 0x000fe40000000000 */
[----:B------:R-:W-:-:S03]  /*0250*/  VIADD R11, R6, 0xffffffff ;  /* 0xffffffff060b7836 */ /* 0x000fc60000000000 */
[----:B------:R-:W-:-:S04]  /*0260*/  ISETP.GT.U32.AND P0, PT, R12, 0xfd, PT ;  /* 0x000000fd0c00780c */ /* 0x000fc80003f04070 */
[----:B------:R-:W-:-:S13]  /*0270*/  ISETP.GT.U32.OR P0, PT, R11, 0xfd, P0 ;  /* 0x000000fd0b00780c */ /* 0x000fda0000704470 */
[----:B------:R-:W-:Y:S01]  /*0280*/  @!P0 IMAD.MOV.U32 R10, RZ, RZ, RZ ;  /* 0x000000ffff0a8224 */ /* 0x000fe200078e00ff */
[----:B------:R-:W-:Y:S06]  /*0290*/  @!P0 BRA `(.L_x_3) ;  /* 0x00000000005c8947 */ /* 0x000fec0003800000 */
[----:B------:R-:W-:Y:S02]  /*02a0*/  FSETP.GTU.FTZ.AND P0, PT, |R0|, +INF , PT ;  /* 0x7f8000000000780b */ /* 0x000fe40003f1c200 */
[----:B------:R-:W-:-:S04]  /*02b0*/  FSETP.GTU.FTZ.AND P1, PT, |R3|, +INF , PT ;  /* 0x7f8000000300780b */ /* 0x000fc80003f3c200 */
[----:B------:R-:W-:-:S13]  /*02c0*/  PLOP3.LUT P0, PT, P0, P1, PT, 0xf8, 0x8f ;  /* 0x00000000008f781c */ /* 0x000fda0000703f70 */
[----:B------:R-:W-:Y:S05]  /*02d0*/  @P0 BRA `(.L_x_4) ;  /* 0x00000004004c0947 */ /* 0x000fea0003800000 */
[----:B------:R-:W-:-:S13]  /*02e0*/  LOP3.LUT P0, RZ, R9, 0x7fffffff, R8, 0xc8, !PT ;  /* 0x7fffffff09ff7812 */ /* 0x000fda000780c808 */
[----:B------:R-:W-:Y:S05]  /*02f0*/  @!P0 BRA `(.L_x_5) ;  /* 0x00000004003c8947 */ /* 0x000fea0003800000 */
[C---:B------:R-:W-:Y:S02]  /*0300*/  FSETP.NEU.FTZ.AND P2, PT, |R0|.reuse, +INF , PT ;  /* 0x7f8000000000780b */ /* 0x040fe40003f5d200 */
[----:B------:R-:W-:Y:S02]  /*0310*/  FSETP.NEU.FTZ.AND P1, PT, |R3|, +INF , PT ;  /* 0x7f8000000300780b */ /* 0x000fe40003f3d200 */
[----:B------:R-:W-:-:S11]  /*0320*/  FSETP.NEU.FTZ.AND P0, PT, |R0|, +INF , PT ;  /* 0x7f8000000000780b */ /* 0x000fd60003f1d200 */
[----:B------:R-:W-:Y:S05]  /*0330*/  @!P1 BRA !P2, `(.L_x_5) ;  /* 0x00000004002c9947 */ /* 0x000fea0005000000 */
[----:B------:R-:W-:-:S04]  /*0340*/  LOP3.LUT P2, RZ, R8, 0x7fffffff, RZ, 0xc0, !PT ;  /* 0x7fffffff08ff7812 */ /* 0x000fc8000784c0ff */
[----:B------:R-:W-:-:S13]  /*0350*/  PLOP3.LUT P1, PT, P1, P2, PT, 0x2f, 0xf2 ;  /* 0x0000000000f2781c */ /* 0x000fda0000f24577 */
[----:B------:R-:W-:Y:S05]  /*0360*/  @P1 BRA `(.L_x_6) ;  /* 0x0000000400181947 */ /* 0x000fea0003800000 */
[----:B------:R-:W-:-:S04]  /*0370*/  LOP3.LUT P1, RZ, R9, 0x7fffffff, RZ, 0xc0, !PT ;  /* 0x7fffffff09ff7812 */ /* 0x000fc8000782c0ff */
[----:B------:R-:W-:-:S13]  /*0380*/  PLOP3.LUT P0, PT, P0, P1, PT, 0x2f, 0xf2 ;  /* 0x0000000000f2781c */ /* 0x000fda0000702577 */
[----:B------:R-:W-:Y:S05]  /*0390*/  @P0 BRA `(.L_x_7) ;  /* 0x0000000400000947 */ /* 0x000fea0003800000 */
[----:B------:R-:W-:Y:S02]  /*03a0*/  ISETP.GE.AND P0, PT, R11, RZ, PT ;  /* 0x000000ff0b00720c */ /* 0x000fe40003f06270 */
[----:B------:R-:W-:-:S11]  /*03b0*/  ISETP.GE.AND P1, PT, R12, RZ, PT ;  /* 0x000000ff0c00720c */ /* 0x000fd60003f26270 */
[----:B------:R-:W-:Y:S02]  /*03c0*/  @P0 IMAD.MOV.U32 R10, RZ, RZ, RZ ;  /* 0x000000ffff0a0224 */ /* 0x000fe400078e00ff */
[----:B------:R-:W-:Y:S01]  /*03d0*/  @!P0 FFMA R8, R0, 1.84467440737095516160e+19, RZ ;  /* 0x5f80000000088823 */ /* 0x000fe200000000ff */
[----:B------:R-:W-:Y:S02]  /*03e0*/  @!P0 IMAD.MOV.U32 R10, RZ, RZ, -0x40 ;  /* 0xffffffc0ff0a8424 */ /* 0x000fe400078e00ff */
[----:B------:R-:W-:Y:S02]  /*03f0*/  @!P1 FFMA R9, R3, 1.84467440737095516160e+19, RZ ;  /* 0x5f80000003099823 */ /* 0x000fe400000000ff */
[----:B------:R-:W-:-:S07]  /*0400*/  @!P1 VIADD R10, R10, 0x40 ;  /* 0x000000400a0a9836 */ /* 0x000fce0000000000 */
.L_x_3:
[----:B------:R-:W-:Y:S01]  /*0410*/  LEA R0, R7, 0xc0800000, 0x17 ;  /* 0xc080000007007811 */ /* 0x000fe200078eb8ff */
[----:B------:R-:W-:Y:S01]  /*0420*/  VIADD R6, R6, 0xffffff81 ;  /* 0xffffff8106067836 */ /* 0x000fe20000000000 */
[----:B------:R-:W-:Y:S03]  /*0430*/  BSSY.RECONVERGENT B2, `(.L_x_8) ;  /* 0x0000035000027945 */ /* 0x000fe60003800200 */
[----:B------:R-:W-:Y:S01]  /*0440*/  IMAD.IADD R9, R9, 0x1, -R0 ;  /* 0x0000000109097824 */ /* 0x000fe200078e0a00 */
[C---:B------:R-:W-:Y:S01]  /*0450*/  IADD3 R7, PT, PT, R6.reuse, 0x7f, -R7 ;  /* 0x0000007f06077810 */ /* 0x040fe20007ffe807 */
[----:B------:R-:W-:Y:S02]  /*0460*/  IMAD R0, R6, -0x800000, R8 ;  /* 0xff80000006007824 */ /* 0x000fe400078e0208 */
[----:B------:R-:W0:Y:S01]  /*0470*/  MUFU.RCP R3, R9 ;  /* 0x0000000900037308 */ /* 0x000e220000001000 */
[----:B------:R-:W-:Y:S01]  /*0480*/  FADD.FTZ R11, -R9, -RZ ;  /* 0x800000ff090b7221 */ /* 0x000fe20000010100 */
[----:B------:R-:W-:-:S03]  /*0490*/  IMAD.IADD R7, R7, 0x1, R10 ;  /* 0x0000000107077824 */ /* 0x000fc600078e020a */
[----:B0-----:R-:W-:-:S04]  /*04a0*/  FFMA R12, R3, R11, 1 ;  /* 0x3f800000030c7423 */ /* 0x001fc8000000000b */
[----:B------:R-:W-:-:S04]  /*04b0*/  FFMA R12, R3, R12, R3 ;  /* 0x0000000c030c7223 */ /* 0x000fc80000000003 */
[----:B------:R-:W-:-:S04]  /*04c0*/  FFMA R3, R0, R12, RZ ;  /* 0x0000000c00037223 */ /* 0x000fc800000000ff */
[----:B------:R-:W-:-:S04]  /*04d0*/  FFMA R8, R11, R3, R0 ;  /* 0x000000030b087223 */ /* 0x000fc80000000000 */
[----:B------:R-:W-:-:S04]  /*04e0*/  FFMA R13, R12, R8, R3 ;  /* 0x000000080c0d7223 */ /* 0x000fc80000000003 */
[----:B------:R-:W-:-:S04]  /*04f0*/  FFMA R8, R11, R13, R0 ;  /* 0x0000000d0b087223 */ /* 0x000fc80000000000 */
[----:B------:R-:W-:-:S05]  /*0500*/  FFMA R0, R12, R8, R13 ;  /* 0x000000080c007223 */ /* 0x000fca000000000d */
[----:B------:R-:W-:-:S04]  /*0510*/  SHF.R.U32.HI R3, RZ, 0x17, R0 ;  /* 0x00000017ff037819 */ /* 0x000fc80000011600 */
[----:B------:R-:W-:-:S05]  /*0520*/  LOP3.LUT R3, R3, 0xff, RZ, 0xc0, !PT ;  /* 0x000000ff03037812 */ /* 0x000fca00078ec0ff */
[----:B------:R-:W-:-:S04]  /*0530*/  IMAD.IADD R9, R3, 0x1, R7 ;  /* 0x0000000103097824 */ /* 0x000fc800078e0207 */
[----:B------:R-:W-:-:S05]  /*0540*/  VIADD R3, R9, 0xffffffff ;  /* 0xffffffff09037836 */ /* 0x000fca0000000000 */
[----:B------:R-:W-:-:S13]  /*0550*/  ISETP.GE.U32.AND P0, PT, R3, 0xfe, PT ;  /* 0x000000fe0300780c */ /* 0x000fda0003f06070 */
[----:B------:R-:W-:Y:S05]  /*0560*/  @!P0 BRA `(.L_x_9) ;  /* 0x0000000000808947 */ /* 0x000fea0003800000 */
[----:B------:R-:W-:-:S13]  /*0570*/  ISETP.GT.AND P0, PT, R9, 0xfe, PT ;  /* 0x000000fe0900780c */ /* 0x000fda0003f04270 */
[----:B------:R-:W-:Y:S05]  /*0580*/  @P0 BRA `(.L_x_10) ;  /* 0x00000000006c0947 */ /* 0x000fea0003800000 */
[----:B------:R-:W-:-:S13]  /*0590*/  ISETP.GE.AND P0, PT, R9, 0x1, PT ;  /* 0x000000010900780c */ /* 0x000fda0003f06270 */
[----:B------:R-:W-:Y:S05]  /*05a0*/  @P0 BRA `(.L_x_11) ;  /* 0x0000000000740947 */ /* 0x000fea0003800000 */
[----:B------:R-:W-:Y:S02]  /*05b0*/  ISETP.GE.AND P0, PT, R9, -0x18, PT ;  /* 0xffffffe80900780c */ /* 0x000fe40003f06270 */
[----:B------:R-:W-:-:S11]  /*05c0*/  LOP3.LUT R0, R0, 0x80000000, RZ, 0xc0, !PT ;  /* 0x8000000000007812 */ /* 0x000fd600078ec0ff */
[----:B------:R-:W-:Y:S05]  /*05d0*/  @!P0 BRA `(.L_x_11) ;  /* 0x0000000000688947 */ /* 0x000fea0003800000 */
[CCC-:B------:R-:W-:Y:S01]  /*05e0*/  FFMA.RZ R3, R12.reuse, R8.reuse, R13.reuse ;  /* 0x000000080c037223 */ /* 0x1c0fe2000000c00d */
[CCC-:B------:R-:W-:Y:S01]  /*05f0*/  FFMA.RM R6, R12.reuse, R8.reuse, R13.reuse ;  /* 0x000000080c067223 */ /* 0x1c0fe2000000400d */
[C---:B------:R-:W-:Y:S02]  /*0600*/  ISETP.NE.AND P2, PT, R9.reuse, RZ, PT ;  /* 0x000000ff0900720c */ /* 0x040fe40003f45270 */
[----:B------:R-:W-:Y:S02]  /*0610*/  ISETP.NE.AND P1, PT, R9, RZ, PT ;  /* 0x000000ff0900720c */ /* 0x000fe40003f25270 */
[----:B------:R-:W-:Y:S01]  /*0620*/  LOP3.LUT R7, R3, 0x7fffff, RZ, 0xc0, !PT ;  /* 0x007fffff03077812 */ /* 0x000fe200078ec0ff */
[----:B------:R-:W-:Y:S01]  /*0630*/  FFMA.RP R3, R12, R8, R13 ;  /* 0x000000080c037223 */ /* 0x000fe2000000800d */
[----:B------:R-:W-:Y:S02]  /*0640*/  VIADD R8, R9, 0x20 ;  /* 0x0000002009087836 */ /* 0x000fe40000000000 */
[----:B------:R-:W-:Y:S01]  /*0650*/  LOP3.LUT R7, R7, 0x800000, RZ, 0xfc, !PT ;  /* 0x0080000007077812 */ /* 0x000fe200078efcff */
[----:B------:R-:W-:Y:S01]  /*0660*/  IMAD.MOV R9, RZ, RZ, -R9 ;  /* 0x000000ffff097224 */ /* 0x000fe200078e0a09 */
[----:B------:R-:W-:-:S02]  /*0670*/  FSETP.NEU.FTZ.AND P0, PT, R3, R6, PT ;  /* 0x000000060300720b */ /* 0x000fc40003f1d000 */
[----:B------:R-:W-:Y:S02]  /*0680*/  SHF.L.U32 R8, R7, R8, RZ ;  /* 0x0000000807087219 */ /* 0x000fe400000006ff */
[----:B------:R-:W-:Y:S02]  /*0690*/  SEL R6, R9, RZ, P2 ;  /* 0x000000ff09067207 */ /* 0x000fe40001000000 */
[----:B------:R-:W-:Y:S02]  /*06a0*/  ISETP.NE.AND P1, PT, R8, RZ, P1 ;  /* 0x000000ff0800720c */ /* 0x000fe40000f25270 */
[----:B------:R-:W-:Y:S02]  /*06b0*/  SHF.R.U32.HI R6, RZ, R6, R7 ;  /* 0x00000006ff067219 */ /* 0x000fe40000011607 */
[----:B------:R-:W-:Y:S02]  /*06c0*/  PLOP3.LUT P0, PT, P0, P1, PT, 0xf8, 0x8f ;  /* 0x00000000008f781c */ /* 0x000fe40000703f70 */
[----:B------:R-:W-:-:S02]  /*06d0*/  SHF.R.U32.HI R8, RZ, 0x1, R6 ;  /* 0x00000001ff087819 */ /* 0x000fc40000011606 */
[----:B------:R-:W-:-:S04]  /*06e0*/  SEL R3, RZ, 0x1, !P0 ;  /* 0x00000001ff037807 */ /* 0x000fc80004000000 */
[----:B------:R-:W-:-:S04]  /*06f0*/  LOP3.LUT R3, R3, 0x1, R8, 0xf8, !PT ;  /* 0x0000000103037812 */ /* 0x000fc800078ef808 */
[----:B------:R-:W-:-:S05]  /*0700*/  LOP3.LUT R3, R3, R6, RZ, 0xc0, !PT ;  /* 0x0000000603037212 */ /* 0x000fca00078ec0ff */
[----:B------:R-:W-:-:S05]  /*0710*/  IMAD.IADD R3, R8, 0x1, R3 ;  /* 0x0000000108037824 */ /* 0x000fca00078e0203 */
[----:B------:R-:W-:Y:S01]  /*0720*/  LOP3.LUT R0, R3, R0, RZ, 0xfc, !PT ;  /* 0x0000000003007212 */ /* 0x000fe200078efcff */
[----:B------:R-:W-:Y:S06]  /*0730*/  BRA `(.L_x_11) ;  /* 0x0000000000107947 */ /* 0x000fec0003800000 */
.L_x_10:
[----:B------:R-:W-:-:S04]  /*0740*/  LOP3.LUT R0, R0, 0x80000000, RZ, 0xc0, !PT ;  /* 0x8000000000007812 */ /* 0x000fc800078ec0ff */
[----:B------:R-:W-:Y:S01]  /*0750*/  LOP3.LUT R0, R0, 0x7f800000, RZ, 0xfc, !PT ;  /* 0x7f80000000007812 */ /* 0x000fe200078efcff */
[----:B------:R-:W-:Y:S06]  /*0760*/  BRA `(.L_x_11) ;  /* 0x0000000000047947 */ /* 0x000fec0003800000 */
.L_x_9:
[----:B------:R-:W-:-:S07]  /*0770*/  IMAD R0, R7, 0x800000, R0 ;  /* 0x0080000007007824 */ /* 0x000fce00078e0200 */
.L_x_11:
[----:B------:R-:W-:Y:S05]  /*0780*/  BSYNC.RECONVERGENT B2 ;  /* 0x0000000000027941 */ /* 0x000fea0003800200 */
.L_x_8:
[----:B------:R-:W-:Y:S05]  /*0790*/  BRA `(.L_x_12) ;  /* 0x0000000000207947 */ /* 0x000fea0003800000 */
.L_x_7:
[----:B------:R-:W-:-:S04]  /*07a0*/  LOP3.LUT R0, R9, 0x80000000, R8, 0x48, !PT ;  /* 0x8000000009007812 */ /* 0x000fc800078e4808 */
[----:B------:R-:W-:Y:S01]  /*07b0*/  LOP3.LUT R0, R0, 0x7f800000, RZ, 0xfc, !PT ;  /* 0x7f80000000007812 */ /* 0x000fe200078efcff */
[----:B------:R-:W-:Y:S06]  /*07c0*/  BRA `(.L_x_12) ;  /* 0x0000000000147947 */ /* 0x000fec0003800000 */
.L_x_6:
[----:B------:R-:W-:Y:S01]  /*07d0*/  LOP3.LUT R0, R9, 0x80000000, R8, 0x48, !PT ;  /* 0x8000000009007812 */ /* 0x000fe200078e4808 */
[----:B------:R-:W-:Y:S06]  /*07e0*/  BRA `(.L_x_12) ;  /* 0x00000000000c7947 */ /* 0x000fec0003800000 */
.L_x_5:
[----:B------:R-:W0:Y:S01]  /*07f0*/  MUFU.RSQ R0, -QNAN ;  /* 0xffc0000000007908 */ /* 0x000e220000001400 */
[----:B------:R-:W-:Y:S05]  /*0800*/  BRA `(.L_x_12) ;  /* 0x0000000000047947 */ /* 0x000fea0003800000 */
.L_x_4:
[----:B------:R-:W-:-:S07]  /*0810*/  FADD.FTZ R0, R0, R3 ;  /* 0x0000000300007221 */ /* 0x000fce0000010000 */
.L_x_12:
[----:B------:R-:W-:Y:S05]  /*0820*/  BSYNC.RECONVERGENT B1 ;  /* 0x0000000000017941 */ /* 0x000fea0003800200 */
.L_x_2:
[----:B------:R-:W-:-:S04]  /*0830*/  IMAD.MOV.U32 R3, RZ, RZ, 0x0 ;  /* 0x00000000ff037424 */ /* 0x000fc800078e00ff */
[----:B0-----:R-:W-:Y:S05]  /*0840*/  RET.REL.NODEC R2 `(_Z14softmax_kernelPfS_i) ;  /* 0xfffffff402ec7950 */ /* 0x001fea0003c3ffff */
.L_x_13:
[----:B------:R-:W-:-:S00]  /*0850*/  BRA `(.L_x_13) ;  /* 0xfffffffc00fc7947 */ /* 0x000fc0000383ffff */
[----:B------:R-:W-:-:S00]  /*0860*/  NOP ;  /* 0x0000000000007918 */ /* 0x000fc00000000000 */
        /* <DEDUP_REMOVED lines=9> */
.L_x_16:


//--------------------- .text._Z16exponent_and_sumPKfPfS1_S1_i --------------------------
	.section	.text._Z16exponent_and_sumPKfPfS1_S1_i,"ax",@progbits
	.align	128
        .global         _Z16exponent_and_sumPKfPfS1_S1_i
        .type           _Z16exponent_and_sumPKfPfS1_S1_i,@function
        .size           _Z16exponent_and_sumPKfPfS1_S1_i,(.L_x_18 - _Z16exponent_and_sumPKfPfS1_S1_i)
        .other          _Z16exponent_and_sumPKfPfS1_S1_i,@"STO_CUDA_ENTRY STV_DEFAULT"
_Z16exponent_and_sumPKfPfS1_S1_i:
.text._Z16exponent_and_sumPKfPfS1_S1_i:
        /* <DEDUP_REMOVED lines=9> */
[----:B------:R-:W1:Y:S07]  /*0090*/  LDCU.64 UR4, c[0x0][0x358] ;  /* 0x00006b00ff0477ac */ /* 0x000e6e0008000a00 */
[----:B------:R-:W2:Y:S08]  /*00a0*/  LDC.64 R4, c[0x0][0x398] ;  /* 0x0000e600ff047b82 */ /* 0x000eb00000000a00 */
[----:B------:R-:W3:Y:S01]  /*00b0*/  LDC.64 R6, c[0x0][0x388] ;  /* 0x0000e200ff067b82 */ /* 0x000ee20000000a00 */
[----:B0-----:R-:W-:-:S06]  /*00c0*/  IMAD.WIDE R2, R11, 0x4, R2 ;  /* 0x000000040b027825 */ /* 0x001fcc00078e0202 */
[----:B-1----:R-:W4:Y:S04]  /*00d0*/  LDG.E R2, desc[UR4][R2.64] ;  /* 0x0000000402027981 */ /* 0x002f28000c1e1900 */
[----:B--2---:R-:W4:Y:S01]  /*00e0*/  LDG.E R5, desc[UR4][R4.64] ;  /* 0x0000000404057981 */ /* 0x004f22000c1e1900 */
[----:B------:R-:W0:Y:S01]  /*00f0*/  LDC.64 R8, c[0x0][0x390] ;  /* 0x0000e400ff087b82 */ /* 0x000e220000000a00 */
[----:B---3--:R-:W-:-:S04]  /*0100*/  IMAD.WIDE R6, R11, 0x4, R6 ;  /* 0x000000040b067825 */ /* 0x008fc800078e0206 */
[----:B----4-:R-:W-:-:S04]  /*0110*/  FADD R0, R2, -R5 ;  /* 0x8000000502007221 */ /* 0x010fc80000000000 */
[----:B------:R-:W-:-:S05]  /*0120*/  FMUL R0, R0, 1.4426950216293334961 ;  /* 0x3fb8aa3b00007820 */ /* 0x000fca0000400000 */
[----:B------:R-:W-:-:S13]  /*0130*/  FSETP.GEU.AND P0, PT, R0, -126, PT ;  /* 0xc2fc00000000780b */ /* 0x000fda0003f0e000 */
[----:B------:R-:W-:-:S04]  /*0140*/  @!P0 FMUL R0, R0, 0.5 ;  /* 0x3f00000000008820 */ /* 0x000fc80000400000 */
[----:B------:R-:W1:Y:S02]  /*0150*/  MUFU.EX2 R13, R0 ;  /* 0x00000000000d7308 */ /* 0x000e640000000800 */
[----:B-1----:R-:W-:-:S05]  /*0160*/  @!P0 FMUL R13, R13, R13 ;  /* 0x0000000d0d0d8220 */ /* 0x002fca0000400000 */
[----:B------:R-:W-:Y:S04]  /*0170*/  STG.E desc[UR4][R6.64], R13 ;  /* 0x0000000d06007986 */ /* 0x000fe8000c101904 */
[----:B0-----:R-:W-:Y:S01]  /*0180*/  REDG.E.ADD.F32.FTZ.RN.STRONG.GPU desc[UR4][R8.64], R13 ;  /* 0x0000000d080079a6 */ /* 0x001fe2000c12f304 */
[----:B------:R-:W-:Y:S05]  /*0190*/  EXIT ;  /* 0x000000000000794d */ /* 0x000fea0003800000 */
.L_x_14:
        /* <DEDUP_REMOVED lines=14> */
.L_x_18:


//--------------------- .text._Z8find_maxPKfPfi   --------------------------
	.section	.text._Z8find_maxPKfPfi,"ax",@progbits
	.align	128
        .global         _Z8find_maxPKfPfi
        .type           _Z8find_maxPKfPfi,@function
        .size           _Z8find_maxPKfPfi,(.L_x_19 - _Z8find_maxPKfPfi)
        .other          _Z8find_maxPKfPfi,@"STO_CUDA_ENTRY STV_DEFAULT"
_Z8find_maxPKfPfi:
.text._Z8find_maxPKfPfi:
        /* <DEDUP_REMOVED lines=9> */
[----:B------:R-:W1:Y:S01]  /*0090*/  LDCU.64 UR6, c[0x0][0x358] ;  /* 0x00006b00ff0677ac */ /* 0x000e620008000a00 */
[----:B0-----:R-:W-:-:S06]  /*00a0*/  IMAD.WIDE R2, R5, 0x4, R2 ;  /* 0x0000000405027825 */ /* 0x001fcc00078e0202 */
[----:B-1----:R-:W2:Y:S01]  /*00b0*/  LDG.E R2, desc[UR6][R2.64] ;  /* 0x0000000602027981 */ /* 0x002ea2000c1e1900 */
[----:B------:R-:W0:Y:S01]  /*00c0*/  LDC.64 R4, c[0x0][0x388] ;  /* 0x0000e200ff047b82 */ /* 0x000e220000000a00 */
[----:B------:R-:W-:Y:S01]  /*00d0*/  VOTEU.ANY UR4, UPT, PT ;  /* 0x0000000000047886 */ /* 0x000fe200038e0100 */
[----:B------:R-:W1:Y:S01]  /*00e0*/  S2R R0, SR_LANEID ;  /* 0x0000000000007919 */ /* 0x000e620000000000 */
[----:B------:R-:W-:-:S06]  /*00f0*/  UFLO.U32 UR4, UR4 ;  /* 0x00000004000472bd */ /* 0x000fcc00080e0000 */
[----:B-1----:R-:W-:Y:S02]  /*0100*/  ISETP.EQ.U32.AND P0, PT, R0, UR4, PT ;  /* 0x0000000400007c0c */ /* 0x002fe4000bf02070 */
[----:B--2---:R-:W-:-:S13]  /*0110*/  CREDUX.MAX.S32 UR5, R2 ;  /* 0x00000000020572cc */ /* 0x004fda0000000200 */
[----:B------:R-:W-:-:S05]  /*0120*/  MOV R7, UR5 ;  /* 0x0000000500077c02 */ /* 0x000fca0008000f00 */
[----:B0-----:R-:W-:Y:S01]  /*0130*/  @P0 REDG.E.MAX.S32.STRONG.GPU desc[UR6][R4.64], R7 ;  /* 0x000000070400098e */ /* 0x001fe2000d12e306 */
[----:B------:R-:W-:Y:S05]  /*0140*/  EXIT ;  /* 0x000000000000794d */ /* 0x000fea0003800000 */
.L_x_15:
        /* <DEDUP_REMOVED lines=11> */
.L_x_19:


//--------------------- .nv.shared.reserved.0     --------------------------
	.section	.nv.shared.reserved.0,"aw",@nobits
	.weak		__nv_reservedSMEM_offset_0_alias
	.size		__nv_reservedSMEM_offset_0_alias, 0, 64
	.other		__nv_reservedSMEM_offset_0_alias,@"STO_CUDA_RESERVED_SHARED STV_DEFAULT"
__nv_reservedSMEM_offset_0_alias:
	.zero		0
	.zero		64


//--------------------- .nv.constant0._Z14softmax_kernelPfS_i --------------------------
	.section	.nv.constant0._Z14softmax_kernelPfS_i,"a",@progbits
	.sectionflags	@""
	.align	4
.nv.constant0._Z14softmax_kernelPfS_i:
	.zero		916


//--------------------- .nv.constant0._Z16exponent_and_sumPKfPfS1_S1_i --------------------------
	.section	.nv.constant0._Z16exponent_and_sumPKfPfS1_S1_i,"a",@progbits
	.sectionflags	@""
	.align	4
.nv.constant0._Z16exponent_and_sumPKfPfS1_S1_i:
	.zero		932


//--------------------- .nv.constant0._Z8find_maxPKfPfi --------------------------
	.section	.nv.constant0._Z8find_maxPKfPfi,"a",@progbits
	.sectionflags	@""
	.align	4
.nv.constant0._Z8find_maxPKfPfi:
	.zero		916


//--------------------- SYMBOLS --------------------------

	.type		.nv.reservedSmem.offset0,@object
	.size		.nv.reservedSmem.offset0,0x4
